//
// Generated by NVIDIA NVVM Compiler
//
// Compiler Build ID: CL-36424714
// Cuda compilation tools, release 13.0, V13.0.88
// Based on NVVM 20.0.0
//

.version 9.0
.target sm_100
.address_size 64

	// .globl	_Z16SplitK_ReductionP6__halfPfmmi

.visible .entry _Z16SplitK_ReductionP6__halfPfmmi(
	.param .u64 .ptr .align 1 _Z16SplitK_ReductionP6__halfPfmmi_param_0,
	.param .u64 .ptr .align 1 _Z16SplitK_ReductionP6__halfPfmmi_param_1,
	.param .u64 _Z16SplitK_ReductionP6__halfPfmmi_param_2,
	.param .u64 _Z16SplitK_ReductionP6__halfPfmmi_param_3,
	.param .u32 _Z16SplitK_ReductionP6__halfPfmmi_param_4
)
{
	.reg .pred 	%p<10>;
	.reg .b16 	%rs<9>;
	.reg .b32 	%r<14>;
	.reg .b32 	%f<332>;
	.reg .b64 	%rd<54>;

	ld.param.u64 	%rd22, [_Z16SplitK_ReductionP6__halfPfmmi_param_0];
	ld.param.u64 	%rd25, [_Z16SplitK_ReductionP6__halfPfmmi_param_1];
	ld.param.u64 	%rd23, [_Z16SplitK_ReductionP6__halfPfmmi_param_2];
	ld.param.u64 	%rd24, [_Z16SplitK_ReductionP6__halfPfmmi_param_3];
	ld.param.u32 	%r7, [_Z16SplitK_ReductionP6__halfPfmmi_param_4];
	cvta.to.global.u64 	%rd1, %rd25;
	mov.u32 	%r8, %ctaid.x;
	shl.b32 	%r9, %r8, 8;
	cvt.u64.u32 	%rd2, %r9;
	mov.u32 	%r1, %tid.x;
	shl.b32 	%r10, %r1, 3;
	cvt.u64.u32 	%rd26, %r10;
	add.s64 	%rd3, %rd2, %rd26;
	setp.lt.s32 	%p1, %r7, 1;
	mov.f32 	%f324, 0f00000000;
	mov.f32 	%f325, %f324;
	mov.f32 	%f326, %f324;
	mov.f32 	%f327, %f324;
	mov.f32 	%f328, %f324;
	mov.f32 	%f329, %f324;
	mov.f32 	%f330, %f324;
	mov.f32 	%f331, %f324;
	@%p1 bra 	$L__BB0_12;
	mul.lo.s64 	%rd4, %rd24, %rd23;
	and.b32  	%r2, %r7, 7;
	setp.lt.u32 	%p2, %r7, 8;
	shl.b64 	%rd27, %rd3, 2;
	add.s64 	%rd52, %rd1, %rd27;
	mov.f32 	%f324, 0f00000000;
	@%p2 bra 	$L__BB0_4;
	and.b32  	%r11, %r7, 2147483640;
	neg.s32 	%r13, %r11;
	mul.lo.s64 	%rd6, %rd4, 28;
	mul.wide.u32 	%rd28, %r1, 32;
	shl.b64 	%rd29, %rd2, 2;
	add.s64 	%rd30, %rd28, %rd29;
	add.s64 	%rd31, %rd30, %rd1;
	add.s64 	%rd50, %rd31, 28;
	shl.b64 	%rd8, %rd4, 5;
	shl.b64 	%rd9, %rd4, 3;
	mul.lo.s64 	%rd10, %rd4, 12;
	shl.b64 	%rd11, %rd4, 4;
	mul.lo.s64 	%rd12, %rd4, 20;
	mul.lo.s64 	%rd13, %rd4, 24;
	mov.f32 	%f324, 0f00000000;
	mov.f32 	%f325, %f324;
	mov.f32 	%f326, %f324;
	mov.f32 	%f327, %f324;
	mov.f32 	%f328, %f324;
	mov.f32 	%f329, %f324;
	mov.f32 	%f330, %f324;
	mov.f32 	%f331, %f324;
$L__BB0_3:
	.pragma "nounroll";
	ld.global.f32 	%f76, [%rd50+-28];
	add.f32 	%f77, %f76, %f331;
	ld.global.f32 	%f78, [%rd50+-24];
	add.f32 	%f79, %f78, %f330;
	ld.global.f32 	%f80, [%rd50+-20];
	add.f32 	%f81, %f80, %f329;
	ld.global.f32 	%f82, [%rd50+-16];
	add.f32 	%f83, %f82, %f328;
	ld.global.f32 	%f84, [%rd50+-12];
	add.f32 	%f85, %f84, %f327;
	ld.global.f32 	%f86, [%rd50+-8];
	add.f32 	%f87, %f86, %f326;
	ld.global.f32 	%f88, [%rd50+-4];
	add.f32 	%f89, %f88, %f325;
	ld.global.f32 	%f90, [%rd50];
	add.f32 	%f91, %f90, %f324;
	shl.b64 	%rd32, %rd4, 2;
	add.s64 	%rd33, %rd50, %rd32;
	ld.global.f32 	%f92, [%rd33+-28];
	add.f32 	%f93, %f92, %f77;
	ld.global.f32 	%f94, [%rd33+-24];
	add.f32 	%f95, %f94, %f79;
	ld.global.f32 	%f96, [%rd33+-20];
	add.f32 	%f97, %f96, %f81;
	ld.global.f32 	%f98, [%rd33+-16];
	add.f32 	%f99, %f98, %f83;
	ld.global.f32 	%f100, [%rd33+-12];
	add.f32 	%f101, %f100, %f85;
	ld.global.f32 	%f102, [%rd33+-8];
	add.f32 	%f103, %f102, %f87;
	ld.global.f32 	%f104, [%rd33+-4];
	add.f32 	%f105, %f104, %f89;
	ld.global.f32 	%f106, [%rd33];
	add.f32 	%f107, %f106, %f91;
	add.s64 	%rd34, %rd50, %rd9;
	ld.global.f32 	%f108, [%rd34+-28];
	add.f32 	%f109, %f108, %f93;
	ld.global.f32 	%f110, [%rd34+-24];
	add.f32 	%f111, %f110, %f95;
	ld.global.f32 	%f112, [%rd34+-20];
	add.f32 	%f113, %f112, %f97;
	ld.global.f32 	%f114, [%rd34+-16];
	add.f32 	%f115, %f114, %f99;
	ld.global.f32 	%f116, [%rd34+-12];
	add.f32 	%f117, %f116, %f101;
	ld.global.f32 	%f118, [%rd34+-8];
	add.f32 	%f119, %f118, %f103;
	ld.global.f32 	%f120, [%rd34+-4];
	add.f32 	%f121, %f120, %f105;
	ld.global.f32 	%f122, [%rd34];
	add.f32 	%f123, %f122, %f107;
	add.s64 	%rd35, %rd50, %rd10;
	ld.global.f32 	%f124, [%rd35+-28];
	add.f32 	%f125, %f124, %f109;
	ld.global.f32 	%f126, [%rd35+-24];
	add.f32 	%f127, %f126, %f111;
	ld.global.f32 	%f128, [%rd35+-20];
	add.f32 	%f129, %f128, %f113;
	ld.global.f32 	%f130, [%rd35+-16];
	add.f32 	%f131, %f130, %f115;
	ld.global.f32 	%f132, [%rd35+-12];
	add.f32 	%f133, %f132, %f117;
	ld.global.f32 	%f134, [%rd35+-8];
	add.f32 	%f135, %f134, %f119;
	ld.global.f32 	%f136, [%rd35+-4];
	add.f32 	%f137, %f136, %f121;
	ld.global.f32 	%f138, [%rd35];
	add.f32 	%f139, %f138, %f123;
	add.s64 	%rd36, %rd50, %rd11;
	ld.global.f32 	%f140, [%rd36+-28];
	add.f32 	%f141, %f140, %f125;
	ld.global.f32 	%f142, [%rd36+-24];
	add.f32 	%f143, %f142, %f127;
	ld.global.f32 	%f144, [%rd36+-20];
	add.f32 	%f145, %f144, %f129;
	ld.global.f32 	%f146, [%rd36+-16];
	add.f32 	%f147, %f146, %f131;
	ld.global.f32 	%f148, [%rd36+-12];
	add.f32 	%f149, %f148, %f133;
	ld.global.f32 	%f150, [%rd36+-8];
	add.f32 	%f151, %f150, %f135;
	ld.global.f32 	%f152, [%rd36+-4];
	add.f32 	%f153, %f152, %f137;
	ld.global.f32 	%f154, [%rd36];
	add.f32 	%f155, %f154, %f139;
	add.s64 	%rd37, %rd50, %rd12;
	ld.global.f32 	%f156, [%rd37+-28];
	add.f32 	%f157, %f156, %f141;
	ld.global.f32 	%f158, [%rd37+-24];
	add.f32 	%f159, %f158, %f143;
	ld.global.f32 	%f160, [%rd37+-20];
	add.f32 	%f161, %f160, %f145;
	ld.global.f32 	%f162, [%rd37+-16];
	add.f32 	%f163, %f162, %f147;
	ld.global.f32 	%f164, [%rd37+-12];
	add.f32 	%f165, %f164, %f149;
	ld.global.f32 	%f166, [%rd37+-8];
	add.f32 	%f167, %f166, %f151;
	ld.global.f32 	%f168, [%rd37+-4];
	add.f32 	%f169, %f168, %f153;
	ld.global.f32 	%f170, [%rd37];
	add.f32 	%f171, %f170, %f155;
	add.s64 	%rd38, %rd50, %rd13;
	ld.global.f32 	%f172, [%rd38+-28];
	add.f32 	%f173, %f172, %f157;
	ld.global.f32 	%f174, [%rd38+-24];
	add.f32 	%f175, %f174, %f159;
	ld.global.f32 	%f176, [%rd38+-20];
	add.f32 	%f177, %f176, %f161;
	ld.global.f32 	%f178, [%rd38+-16];
	add.f32 	%f179, %f178, %f163;
	ld.global.f32 	%f180, [%rd38+-12];
	add.f32 	%f181, %f180, %f165;
	ld.global.f32 	%f182, [%rd38+-8];
	add.f32 	%f183, %f182, %f167;
	ld.global.f32 	%f184, [%rd38+-4];
	add.f32 	%f185, %f184, %f169;
	ld.global.f32 	%f186, [%rd38];
	add.f32 	%f187, %f186, %f171;
	add.s64 	%rd39, %rd50, %rd6;
	add.s64 	%rd40, %rd39, -28;
	ld.global.f32 	%f188, [%rd39+-28];
	add.f32 	%f331, %f188, %f173;
	ld.global.f32 	%f189, [%rd39+-24];
	add.f32 	%f330, %f189, %f175;
	ld.global.f32 	%f190, [%rd39+-20];
	add.f32 	%f329, %f190, %f177;
	ld.global.f32 	%f191, [%rd39+-16];
	add.f32 	%f328, %f191, %f179;
	ld.global.f32 	%f192, [%rd39+-12];
	add.f32 	%f327, %f192, %f181;
	ld.global.f32 	%f193, [%rd39+-8];
	add.f32 	%f326, %f193, %f183;
	ld.global.f32 	%f194, [%rd39+-4];
	add.f32 	%f325, %f194, %f185;
	ld.global.f32 	%f195, [%rd39];
	add.f32 	%f324, %f195, %f187;
	add.s64 	%rd52, %rd40, %rd32;
	add.s32 	%r13, %r13, 8;
	add.s64 	%rd50, %rd50, %rd8;
	setp.ne.s32 	%p3, %r13, 0;
	@%p3 bra 	$L__BB0_3;
$L__BB0_4:
	setp.eq.s32 	%p4, %r2, 0;
	@%p4 bra 	$L__BB0_12;
	and.b32  	%r6, %r7, 3;
	setp.lt.u32 	%p5, %r2, 4;
	@%p5 bra 	$L__BB0_7;
	ld.global.f32 	%f196, [%rd52];
	add.f32 	%f197, %f196, %f331;
	ld.global.f32 	%f198, [%rd52+4];
	add.f32 	%f199, %f198, %f330;
	ld.global.f32 	%f200, [%rd52+8];
	add.f32 	%f201, %f200, %f329;
	ld.global.f32 	%f202, [%rd52+12];
	add.f32 	%f203, %f202, %f328;
	ld.global.f32 	%f204, [%rd52+16];
	add.f32 	%f205, %f204, %f327;
	ld.global.f32 	%f206, [%rd52+20];
	add.f32 	%f207, %f206, %f326;
	ld.global.f32 	%f208, [%rd52+24];
	add.f32 	%f209, %f208, %f325;
	ld.global.f32 	%f210, [%rd52+28];
	add.f32 	%f211, %f210, %f324;
	shl.b64 	%rd41, %rd4, 2;
	add.s64 	%rd42, %rd52, %rd41;
	ld.global.f32 	%f212, [%rd42];
	add.f32 	%f213, %f212, %f197;
	ld.global.f32 	%f214, [%rd42+4];
	add.f32 	%f215, %f214, %f199;
	ld.global.f32 	%f216, [%rd42+8];
	add.f32 	%f217, %f216, %f201;
	ld.global.f32 	%f218, [%rd42+12];
	add.f32 	%f219, %f218, %f203;
	ld.global.f32 	%f220, [%rd42+16];
	add.f32 	%f221, %f220, %f205;
	ld.global.f32 	%f222, [%rd42+20];
	add.f32 	%f223, %f222, %f207;
	ld.global.f32 	%f224, [%rd42+24];
	add.f32 	%f225, %f224, %f209;
	ld.global.f32 	%f226, [%rd42+28];
	add.f32 	%f227, %f226, %f211;
	add.s64 	%rd43, %rd42, %rd41;
	ld.global.f32 	%f228, [%rd43];
	add.f32 	%f229, %f228, %f213;
	ld.global.f32 	%f230, [%rd43+4];
	add.f32 	%f231, %f230, %f215;
	ld.global.f32 	%f232, [%rd43+8];
	add.f32 	%f233, %f232, %f217;
	ld.global.f32 	%f234, [%rd43+12];
	add.f32 	%f235, %f234, %f219;
	ld.global.f32 	%f236, [%rd43+16];
	add.f32 	%f237, %f236, %f221;
	ld.global.f32 	%f238, [%rd43+20];
	add.f32 	%f239, %f238, %f223;
	ld.global.f32 	%f240, [%rd43+24];
	add.f32 	%f241, %f240, %f225;
	ld.global.f32 	%f242, [%rd43+28];
	add.f32 	%f243, %f242, %f227;
	add.s64 	%rd44, %rd43, %rd41;
	ld.global.f32 	%f244, [%rd44];
	add.f32 	%f331, %f244, %f229;
	ld.global.f32 	%f245, [%rd44+4];
	add.f32 	%f330, %f245, %f231;
	ld.global.f32 	%f246, [%rd44+8];
	add.f32 	%f329, %f246, %f233;
	ld.global.f32 	%f247, [%rd44+12];
	add.f32 	%f328, %f247, %f235;
	ld.global.f32 	%f248, [%rd44+16];
	add.f32 	%f327, %f248, %f237;
	ld.global.f32 	%f249, [%rd44+20];
	add.f32 	%f326, %f249, %f239;
	ld.global.f32 	%f250, [%rd44+24];
	add.f32 	%f325, %f250, %f241;
	ld.global.f32 	%f251, [%rd44+28];
	add.f32 	%f324, %f251, %f243;
	add.s64 	%rd52, %rd44, %rd41;
$L__BB0_7:
	setp.eq.s32 	%p6, %r6, 0;
	@%p6 bra 	$L__BB0_12;
	setp.eq.s32 	%p7, %r6, 1;
	@%p7 bra 	$L__BB0_10;
	ld.global.f32 	%f252, [%rd52];
	add.f32 	%f253, %f252, %f331;
	ld.global.f32 	%f254, [%rd52+4];
	add.f32 	%f255, %f254, %f330;
	ld.global.f32 	%f256, [%rd52+8];
	add.f32 	%f257, %f256, %f329;
	ld.global.f32 	%f258, [%rd52+12];
	add.f32 	%f259, %f258, %f328;
	ld.global.f32 	%f260, [%rd52+16];
	add.f32 	%f261, %f260, %f327;
	ld.global.f32 	%f262, [%rd52+20];
	add.f32 	%f263, %f262, %f326;
	ld.global.f32 	%f264, [%rd52+24];
	add.f32 	%f265, %f264, %f325;
	ld.global.f32 	%f266, [%rd52+28];
	add.f32 	%f267, %f266, %f324;
	shl.b64 	%rd45, %rd4, 2;
	add.s64 	%rd46, %rd52, %rd45;
	ld.global.f32 	%f268, [%rd46];
	add.f32 	%f331, %f268, %f253;
	ld.global.f32 	%f269, [%rd46+4];
	add.f32 	%f330, %f269, %f255;
	ld.global.f32 	%f270, [%rd46+8];
	add.f32 	%f329, %f270, %f257;
	ld.global.f32 	%f271, [%rd46+12];
	add.f32 	%f328, %f271, %f259;
	ld.global.f32 	%f272, [%rd46+16];
	add.f32 	%f327, %f272, %f261;
	ld.global.f32 	%f273, [%rd46+20];
	add.f32 	%f326, %f273, %f263;
	ld.global.f32 	%f274, [%rd46+24];
	add.f32 	%f325, %f274, %f265;
	ld.global.f32 	%f275, [%rd46+28];
	add.f32 	%f324, %f275, %f267;
	add.s64 	%rd52, %rd46, %rd45;
$L__BB0_10:
	and.b32  	%r12, %r7, 1;
	setp.eq.b32 	%p8, %r12, 1;
	not.pred 	%p9, %p8;
	@%p9 bra 	$L__BB0_12;
	ld.global.f32 	%f276, [%rd52];
	add.f32 	%f331, %f276, %f331;
	ld.global.f32 	%f277, [%rd52+4];
	add.f32 	%f330, %f277, %f330;
	ld.global.f32 	%f278, [%rd52+8];
	add.f32 	%f329, %f278, %f329;
	ld.global.f32 	%f279, [%rd52+12];
	add.f32 	%f328, %f279, %f328;
	ld.global.f32 	%f280, [%rd52+16];
	add.f32 	%f327, %f280, %f327;
	ld.global.f32 	%f281, [%rd52+20];
	add.f32 	%f326, %f281, %f326;
	ld.global.f32 	%f282, [%rd52+24];
	add.f32 	%f325, %f282, %f325;
	ld.global.f32 	%f283, [%rd52+28];
	add.f32 	%f324, %f283, %f324;
$L__BB0_12:
	cvta.to.global.u64 	%rd47, %rd22;
	// begin inline asm
	{  cvt.rn.f16.f32 %rs1, %f331;}

	// end inline asm
	shl.b64 	%rd48, %rd3, 1;
	add.s64 	%rd49, %rd47, %rd48;
	st.global.u16 	[%rd49], %rs1;
	// begin inline asm
	{  cvt.rn.f16.f32 %rs2, %f330;}

	// end inline asm
	st.global.u16 	[%rd49+2], %rs2;
	// begin inline asm
	{  cvt.rn.f16.f32 %rs3, %f329;}

	// end inline asm
	st.global.u16 	[%rd49+4], %rs3;
	// begin inline asm
	{  cvt.rn.f16.f32 %rs4, %f328;}

	// end inline asm
	st.global.u16 	[%rd49+6], %rs4;
	// begin inline asm
	{  cvt.rn.f16.f32 %rs5, %f327;}

	// end inline asm
	st.global.u16 	[%rd49+8], %rs5;
	// begin inline asm
	{  cvt.rn.f16.f32 %rs6, %f326;}

	// end inline asm
	st.global.u16 	[%rd49+10], %rs6;
	// begin inline asm
	{  cvt.rn.f16.f32 %rs7, %f325;}

	// end inline asm
	st.global.u16 	[%rd49+12], %rs7;
	// begin inline asm
	{  cvt.rn.f16.f32 %rs8, %f324;}

	// end inline asm
	st.global.u16 	[%rd49+14], %rs8;
	ret;

}


// ===== COMPILED SASS (sm_100) =====

	.target	sm_100

	.elftype	@"ET_EXEC"


//--------------------- .note.nv.tkinfo           --------------------------
	.section	.note.nv.tkinfo,"",@"SHT_NOTE"
	.sectionflags	@"SHF_NOTE_NV_TKINFO"
	.tkinfo
        /*0018*/ 	.word	0x00000002
        /*0030*/ 	.string	""
        /*0030*/ 	.string	"ptxas"
        /*0030*/ 	.string	"Cuda compilation tools, release 13.0, V13.0.88"
        /*0030*/ 	.string	"Build cuda_13.0.r13.0/compiler.36424714_0"
        /*0030*/ 	.string	"-arch sm_100 -m 64 "



//--------------------- .note.nv.cuinfo           --------------------------
	.section	.note.nv.cuinfo,"",@"SHT_NOTE"
	.sectionflags	@"SHF_NOTE_NV_CUINFO"
        /*0018*/ 	.short	0x0002
        /*001a*/ 	.short	0x0064
        /*001c*/ 	.short	0x0082
	.zero		2


//--------------------- .nv.info                  --------------------------
	.section	.nv.info,"",@"SHT_CUDA_INFO"
	.align	4


	//----- nvinfo : EIATTR_REGCOUNT
	.align		4
        /*0000*/ 	.byte	0x04, 0x2f
        /*0002*/ 	.short	(.L_1 - .L_0)
	.align		4
.L_0:
        /*0004*/ 	.word	index@(_Z16SplitK_ReductionP6__halfPfmmi)
        /*0008*/ 	.word	0x00000020


	//----- nvinfo : EIATTR_FRAME_SIZE
	.align		4
.L_1:
        /*000c*/ 	.byte	0x04, 0x11
        /*000e*/ 	.short	(.L_3 - .L_2)
	.align		4
.L_2:
        /*0010*/ 	.word	index@(_Z16SplitK_ReductionP6__halfPfmmi)
        /*0014*/ 	.word	0x00000000


	//----- nvinfo : EIATTR_MIN_STACK_SIZE
	.align		4
.L_3:
        /*0018*/ 	.byte	0x04, 0x12
        /*001a*/ 	.short	(.L_5 - .L_4)
	.align		4
.L_4:
        /*001c*/ 	.word	index@(_Z16SplitK_ReductionP6__halfPfmmi)
        /*0020*/ 	.word	0x00000000
.L_5:


//--------------------- .nv.compat                --------------------------
	.section	.nv.compat,"",@"SHT_CUDA_COMPAT_INFO"
	.align	4
        /*0000*/ 	.byte	0x02, 0x09, 0x00, 0x00, 0x02, 0x02, 0x01, 0x00, 0x02, 0x05, 0x05, 0x00, 0x03, 0x07, 0x01, 0x01
        /*0010*/ 	.byte	0x02, 0x03, 0x00, 0x00, 0x02, 0x06, 0x01, 0x00, 0x04, 0x0b, 0x08, 0x00, 0x09, 0x00, 0x00, 0x00
        /*0020*/ 	.byte	0x00, 0x00, 0x00, 0x00


//--------------------- .nv.info._Z16SplitK_ReductionP6__halfPfmmi --------------------------
	.section	.nv.info._Z16SplitK_ReductionP6__halfPfmmi,"",@"SHT_CUDA_INFO"
	.sectionflags	@""
	.align	4


	//----- nvinfo : EIATTR_CUDA_API_VERSION
	.align		4
        /*0000*/ 	.byte	0x04, 0x37
        /*0002*/ 	.short	(.L_7 - .L_6)
.L_6:
        /*0004*/ 	.word	0x00000082


	//----- nvinfo : EIATTR_KPARAM_INFO
	.align		4
.L_7:
        /*0008*/ 	.byte	0x04, 0x17
        /*000a*/ 	.short	(.L_9 - .L_8)
.L_8:
        /*000c*/ 	.word	0x00000000
        /*0010*/ 	.short	0x0004
        /*0012*/ 	.short	0x0020
        /*0014*/ 	.byte	0x00, 0xf0, 0x11, 0x00


	//----- nvinfo : EIATTR_KPARAM_INFO
	.align		4
.L_9:
        /*0018*/ 	.byte	0x04, 0x17
        /*001a*/ 	.short	(.L_11 - .L_10)
.L_10:
        /*001c*/ 	.word	0x00000000
        /*0020*/ 	.short	0x0003
        /*0022*/ 	.short	0x0018
        /*0024*/ 	.byte	0x00, 0xf0, 0x21, 0x00


	//----- nvinfo : EIATTR_KPARAM_INFO
	.align		4
.L_11:
        /*0028*/ 	.byte	0x04, 0x17
        /*002a*/ 	.short	(.L_13 - .L_12)
.L_12:
        /*002c*/ 	.word	0x00000000
        /*0030*/ 	.short	0x0002
        /*0032*/ 	.short	0x0010
        /*0034*/ 	.byte	0x00, 0xf0, 0x21, 0x00


	//----- nvinfo : EIATTR_KPARAM_INFO
	.align		4
.L_13:
        /*0038*/ 	.byte	0x04, 0x17
        /*003a*/ 	.short	(.L_15 - .L_14)
.L_14:
        /*003c*/ 	.word	0x00000000
        /*0040*/ 	.short	0x0001
        /*0042*/ 	.short	0x0008
        /*0044*/ 	.byte	0x00, 0xf5, 0x21, 0x00


	//----- nvinfo : EIATTR_KPARAM_INFO
	.align		4
.L_15:
        /*0048*/ 	.byte	0x04, 0x17
        /*004a*/ 	.short	(.L_17 - .L_16)
.L_16:
        /*004c*/ 	.word	0x00000000
        /*0050*/ 	.short	0x0000
        /*0052*/ 	.short	0x0000
        /*0054*/ 	.byte	0x00, 0xf5, 0x21, 0x00


	//----- nvinfo : EIATTR_SPARSE_MMA_MASK
	.align		4
.L_17:
        /*0058*/ 	.byte	0x03, 0x50
        /*005a*/ 	.short	0x0000


	//----- nvinfo : EIATTR_MAXREG_COUNT
	.align		4
        /*005c*/ 	.byte	0x03, 0x1b
        /*005e*/ 	.short	0x00ff


	//----- nvinfo : EIATTR_MERCURY_ISA_VERSION
	.align		4
        /*0060*/ 	.byte	0x03, 0x5f
        /*0062*/ 	.short	0x0101


	//----- nvinfo : EIATTR_VRC_CTA_INIT_COUNT
	.align		4
        /*0064*/ 	.byte	0x02, 0x4a
	.zero		1
	.zero		1


	//----- nvinfo : EIATTR_EXIT_INSTR_OFFSETS
	.align		4
        /*0068*/ 	.byte	0x04, 0x1c
        /*006a*/ 	.short	(.L_19 - .L_18)


	//   ....[0]....
.L_18:
        /*006c*/ 	.word	0x000016f0


	//----- nvinfo : EIATTR_CBANK_PARAM_SIZE
	.align		4
.L_19:
        /*0070*/ 	.byte	0x03, 0x19
        /*0072*/ 	.short	0x0024


	//----- nvinfo : EIATTR_PARAM_CBANK
	.align		4
        /*0074*/ 	.byte	0x04, 0x0a
        /*0076*/ 	.short	(.L_21 - .L_20)
	.align		4
.L_20:
        /*0078*/ 	.word	index@(.nv.constant0._Z16SplitK_ReductionP6__halfPfmmi)
        /*007c*/ 	.short	0x0380
        /*007e*/ 	.short	0x0024


	//----- nvinfo : EIATTR_SW_WAR
	.align		4
.L_21:
        /*0080*/ 	.byte	0x04, 0x36
        /*0082*/ 	.short	(.L_23 - .L_22)
.L_22:
        /*0084*/ 	.word	0x00000008
.L_23:


//--------------------- .nv.callgraph             --------------------------
	.section	.nv.callgraph,"",@"SHT_CUDA_CALLGRAPH"
	.align	4
	.sectionentsize	8
	.align		4
        /*0000*/ 	.word	0x00000000
	.align		4
        /*0004*/ 	.word	0xffffffff
	.align		4
        /*0008*/ 	.word	0x00000000
	.align		4
        /*000c*/ 	.word	0xfffffffe
	.align		4
        /*0010*/ 	.word	0x00000000
	.align		4
        /*0014*/ 	.word	0xfffffffd
	.align		4
        /*0018*/ 	.word	0x00000000
	.align		4
        /*001c*/ 	.word	0xfffffffc


//--------------------- .text._Z16SplitK_ReductionP6__halfPfmmi --------------------------
	.section	.text._Z16SplitK_ReductionP6__halfPfmmi,"ax",@progbits
	.align	128
        .global         _Z16SplitK_ReductionP6__halfPfmmi
        .type           _Z16SplitK_ReductionP6__halfPfmmi,@function
        .size           _Z16SplitK_ReductionP6__halfPfmmi,(.L_x_6 - _Z16SplitK_ReductionP6__halfPfmmi)
        .other          _Z16SplitK_ReductionP6__halfPfmmi,@"STO_CUDA_ENTRY STV_DEFAULT"
_Z16SplitK_ReductionP6__halfPfmmi:
.text._Z16SplitK_ReductionP6__halfPfmmi:
[----:B------:R-:W-:Y:S01]  /*0000*/  LDC R1, c[0x0][0x37c] ;  /* 0x0000df00ff017b82 */ /* 0x000fe20000000800 */
[----:B------:R-:W0:Y:S07]  /*0010*/  S2R R17, SR_TID.X ;  /* 0x0000000000117919 */ /* 0x000e2e0000002100 */
[----:B------:R-:W1:Y:S01]  /*0020*/  S2UR UR4, SR_CTAID.X ;  /* 0x00000000000479c3 */ /* 0x000e620000002500 */
[----:B------:R-:W2:Y:S01]  /*0030*/  LDCU UR5, c[0x0][0x3a0] ;  /* 0x00007400ff0577ac */ /* 0x000ea20008000800 */
[----:B------:R-:W-:Y:S01]  /*0040*/  HFMA2 R2, -RZ, RZ, 0, 0 ;  /* 0x00000000ff027431 */ /* 0x000fe200000001ff */
[----:B------:R-:W-:-:S02]  /*0050*/  CS2R R26, SRZ ;  /* 0x00000000001a7805 */ /* 0x000fc4000001ff00 */
[----:B------:R-:W-:Y:S02]  /*0060*/  MOV R7, RZ ;  /* 0x000000ff00077202 */ /* 0x000fe40000000f00 */
[----:B------:R-:W-:Y:S02]  /*0070*/  CS2R R4, SRZ ;  /* 0x0000000000047805 */ /* 0x000fe4000001ff00 */
[----:B------:R-:W-:Y:S01]  /*0080*/  CS2R R8, SRZ ;  /* 0x0000000000087805 */ /* 0x000fe2000001ff00 */
[----:B------:R-:W3:Y:S01]  /*0090*/  LDCU.64 UR8, c[0x0][0x358] ;  /* 0x00006b00ff0877ac */ /* 0x000ee20008000a00 */
[----:B--2---:R-:W-:Y:S02]  /*00a0*/  UISETP.GE.AND UP0, UPT, UR5, 0x1, UPT ;  /* 0x000000010500788c */ /* 0x004fe4000bf06270 */
[----:B-1----:R-:W-:-:S06]  /*00b0*/  USHF.L.U32 UR4, UR4, 0x8, URZ ;  /* 0x0000000804047899 */ /* 0x002fcc00080006ff */
[----:B0-----:R-:W-:-:S04]  /*00c0*/  LEA R6, P0, R17, UR4, 0x3 ;  /* 0x0000000411067c11 */ /* 0x001fc8000f8018ff */
[----:B------:R-:W-:Y:S01]  /*00d0*/  IADD3.X R11, PT, PT, RZ, RZ, RZ, P0, !PT ;  /* 0x000000ffff0b7210 */ /* 0x000fe200007fe4ff */
[----:B---3--:R-:W-:Y:S08]  /*00e0*/  BRA.U !UP0, `(.L_x_0) ;  /* 0x0000001508347547 */ /* 0x008ff0000b800000 */
[----:B------:R-:W0:Y:S01]  /*00f0*/  LDC.64 R2, c[0x0][0x390] ;  /* 0x0000e400ff027b82 */ /* 0x000e220000000a00 */
[----:B------:R-:W1:Y:S01]  /*0100*/  LDCU.64 UR10, c[0x0][0x388] ;  /* 0x00007100ff0a77ac */ /* 0x000e620008000a00 */
[----:B------:R-:W-:Y:S02]  /*0110*/  UISETP.GE.U32.AND UP0, UPT, UR5, 0x8, UPT ;  /* 0x000000080500788c */ /* 0x000fe4000bf06070 */
[----:B------:R-:W-:-:S04]  /*0120*/  ULOP3.LUT UR6, UR5, 0x7, URZ, 0xc0, !UPT ;  /* 0x0000000705067892 */ /* 0x000fc8000f8ec0ff */
[----:B------:R-:W0:Y:S01]  /*0130*/  LDC.64 R12, c[0x0][0x398] ;  /* 0x0000e600ff0c7b82 */ /* 0x000e220000000a00 */
[----:B-1----:R-:W-:-:S04]  /*0140*/  LEA R14, P0, R6, UR10, 0x2 ;  /* 0x0000000a060e7c11 */ /* 0x002fc8000f8010ff */
[----:B------:R-:W-:Y:S01]  /*0150*/  LEA.HI.X R15, R6, UR11, R11, 0x2, P0 ;  /* 0x0000000b060f7c11 */ /* 0x000fe200080f140b */
[----:B0-----:R-:W-:-:S04]  /*0160*/  IMAD R13, R13, R2, RZ ;  /* 0x000000020d0d7224 */ /* 0x001fc800078e02ff */
[C---:B------:R-:W-:Y:S02]  /*0170*/  IMAD R3, R12.reuse, R3, R13 ;  /* 0x000000030c037224 */ /* 0x040fe400078e020d */
[----:B------:R-:W-:Y:S01]  /*0180*/  IMAD.WIDE.U32 R12, R12, R2, RZ ;  /* 0x000000020c0c7225 */ /* 0x000fe200078e00ff */
[----:B------:R-:W-:-:S04]  /*0190*/  MOV R2, RZ ;  /* 0x000000ff00027202 */ /* 0x000fc80000000f00 */
[----:B------:R-:W-:Y:S01]  /*01a0*/  IADD3 R10, PT, PT, R13, R3, RZ ;  /* 0x000000030d0a7210 */ /* 0x000fe20007ffe0ff */
[----:B------:R-:W-:Y:S06]  /*01b0*/  BRA.U !UP0, `(.L_x_1) ;  /* 0x0000000908c07547 */ /* 0x000fec000b800000 */
[----:B------:R-:W-:Y:S01]  /*01c0*/  USHF.L.U32 UR7, UR4, 0x2, URZ ;  /* 0x0000000204077899 */ /* 0x000fe200080006ff */
[C-C-:B------:R-:W-:Y:S01]  /*01d0*/  SHF.L.U64.HI R20, R12.reuse, 0x5, R10.reuse ;  /* 0x000000050c147819 */ /* 0x140fe2000001020a */
[----:B------:R-:W-:Y:S01]  /*01e0*/  USHF.R.U32.HI UR4, URZ, 0x1e, UR4 ;  /* 0x0000001eff047899 */ /* 0x000fe20008011604 */
[C-C-:B------:R-:W-:Y:S02]  /*01f0*/  SHF.L.U64.HI R22, R12.reuse, 0x3, R10.reuse ;  /* 0x000000030c167819 */ /* 0x140fe4000001020a */
[----:B------:R-:W-:Y:S02]  /*0200*/  CS2R R26, SRZ ;  /* 0x00000000001a7805 */ /* 0x000fe4000001ff00 */
[----:B------:R-:W-:Y:S02]  /*0210*/  SHF.L.U64.HI R24, R12, 0x4, R10 ;  /* 0x000000040c187819 */ /* 0x000fe4000001020a */
[----:B------:R-:W-:Y:S02]  /*0220*/  CS2R R4, SRZ ;  /* 0x0000000000047805 */ /* 0x000fe4000001ff00 */
[----:B------:R-:W-:-:S02]  /*0230*/  MOV R2, UR7 ;  /* 0x0000000700027c02 */ /* 0x000fc40008000f00 */
[----:B------:R-:W-:Y:S02]  /*0240*/  CS2R R8, SRZ ;  /* 0x0000000000087805 */ /* 0x000fe4000001ff00 */
[----:B------:R-:W-:Y:S01]  /*0250*/  MOV R3, UR4 ;  /* 0x0000000400037c02 */ /* 0x000fe20008000f00 */
[----:B------:R-:W-:Y:S01]  /*0260*/  ULOP3.LUT UR4, UR5, 0x7ffffff8, URZ, 0xc0, !UPT ;  /* 0x7ffffff805047892 */ /* 0x000fe2000f8ec0ff */
[----:B------:R-:W-:Y:S01]  /*0270*/  MOV R7, RZ ;  /* 0x000000ff00077202 */ /* 0x000fe20000000f00 */
[----:B------:R-:W-:Y:S02]  /*0280*/  IMAD.WIDE.U32 R2, R17, 0x20, R2 ;  /* 0x0000002011027825 */ /* 0x000fe400078e0002 */
[----:B------:R-:W-:Y:S01]  /*0290*/  UIADD3 UR4, UPT, UPT, -UR4, URZ, URZ ;  /* 0x000000ff04047290 */ /* 0x000fe2000fffe1ff */
[----:B------:R-:W-:Y:S01]  /*02a0*/  IADD3 R0, P0, PT, R2, UR10, RZ ;  /* 0x0000000a02007c10 */ /* 0x000fe2000ff1e0ff */
[----:B------:R-:W-:-:S03]  /*02b0*/  HFMA2 R2, -RZ, RZ, 0, 0 ;  /* 0x00000000ff027431 */ /* 0x000fc600000001ff */
[----:B------:R-:W-:-:S04]  /*02c0*/  IADD3 R0, P1, PT, R0, 0x1c, RZ ;  /* 0x0000001c00007810 */ /* 0x000fc80007f3e0ff */
[----:B------:R-:W-:-:S09]  /*02d0*/  IADD3.X R3, PT, PT, RZ, UR11, R3, P1, P0 ;  /* 0x0000000bff037c10 */ /* 0x000fd20008fe0403 */
.L_x_2:
[----:B------:R-:W-:Y:S02]  /*02e0*/  MOV R14, R0 ;  /* 0x00000000000e7202 */ /* 0x000fe40000000f00 */
[----:B------:R-:W-:-:S05]  /*02f0*/  MOV R15, R3 ;  /* 0x00000003000f7202 */ /* 0x000fca0000000f00 */
[----:B------:R-:W2:Y:S04]  /*0300*/  LDG.E R23, desc[UR8][R14.64+-0x14] ;  /* 0xffffec080e177981 */ /* 0x000ea8000c1e1900 */
[----:B------:R-:W3:Y:S04]  /*0310*/  LDG.E R17, desc[UR8][R14.64+-0x1c] ;  /* 0xffffe4080e117981 */ /* 0x000ee8000c1e1900 */
[----:B------:R-:W4:Y:S04]  /*0320*/  LDG.E R21, desc[UR8][R14.64+-0x18] ;  /* 0xffffe8080e157981 */ /* 0x000f28000c1e1900 */
[----:B------:R-:W5:Y:S04]  /*0330*/  LDG.E R28, desc[UR8][R14.64+-0x10] ;  /* 0xfffff0080e1c7981 */ /* 0x000f68000c1e1900 */
[----:B------:R-:W5:Y:S04]  /*0340*/  LDG.E R19, desc[UR8][R14.64+-0x8] ;  /* 0xfffff8080e137981 */ /* 0x000f68000c1e1900 */
[----:B------:R-:W5:Y:S04]  /*0350*/  LDG.E R18, desc[UR8][R14.64+-0x4] ;  /* 0xfffffc080e127981 */ /* 0x000f68000c1e1900 */
[----:B------:R-:W5:Y:S01]  /*0360*/  LDG.E R16, desc[UR8][R14.64+-0xc] ;  /* 0xfffff4080e107981 */ /* 0x000f62000c1e1900 */
[----:B--2---:R-:W-:Y:S01]  /*0370*/  FADD R8, R23, R8 ;  /* 0x0000000817087221 */ /* 0x004fe20000000000 */
[----:B------:R-:W-:Y:S01]  /*0380*/  SHF.L.U32 R23, R12, 0x2, RZ ;  /* 0x000000020c177819 */ /* 0x000fe200000006ff */
[----:B---3--:R-:W-:-:S03]  /*0390*/  FADD R17, R17, R4 ;  /* 0x0000000411117221 */ /* 0x008fc60000000000 */
[----:B------:R-:W-:Y:S01]  /*03a0*/  IADD3 R4, P0, PT, R0, R23, RZ ;  /* 0x0000001700047210 */ /* 0x000fe20007f1e0ff */
[----:B----4-:R-:W-:Y:S01]  /*03b0*/  FADD R9, R21, R9 ;  /* 0x0000000915097221 */ /* 0x010fe20000000000 */
[----:B------:R-:W-:Y:S01]  /*03c0*/  SHF.L.U64.HI R21, R12, 0x2, R10 ;  /* 0x000000020c157819 */ /* 0x000fe2000001020a */
[----:B-----5:R-:W-:-:S03]  /*03d0*/  FADD R25, R28, R5 ;  /* 0x000000051c197221 */ /* 0x020fc60000000000 */
[----:B------:R-:W-:Y:S01]  /*03e0*/  IADD3.X R5, PT, PT, R3, R21, RZ, P0, !PT ;  /* 0x0000001503057210 */ /* 0x000fe200007fe4ff */
[----:B------:R-:W-:-:S04]  /*03f0*/  FADD R19, R19, R26 ;  /* 0x0000001a13137221 */ /* 0x000fc80000000000 */
[----:B------:R-:W2:Y:S01]  /*0400*/  LDG.E R26, desc[UR8][R4.64+-0x1c] ;  /* 0xffffe408041a7981 */ /* 0x000ea2000c1e1900 */
[----:B------:R-:W-:-:S03]  /*0410*/  FADD R18, R18, R27 ;  /* 0x0000001b12127221 */ /* 0x000fc60000000000 */
[----:B------:R-:W3:Y:S01]  /*0420*/  LDG.E R27, desc[UR8][R4.64+-0x14] ;  /* 0xffffec08041b7981 */ /* 0x000ee2000c1e1900 */
[----:B------:R-:W-:-:S03]  /*0430*/  FADD R16, R16, R7 ;  /* 0x0000000710107221 */ /* 0x000fc60000000000 */
[----:B------:R-:W4:Y:S04]  /*0440*/  LDG.E R7, desc[UR8][R4.64+-0x18] ;  /* 0xffffe80804077981 */ /* 0x000f28000c1e1900 */
[----:B------:R-:W5:Y:S04]  /*0450*/  LDG.E R28, desc[UR8][R4.64+-0x10] ;  /* 0xfffff008041c7981 */ /* 0x000f68000c1e1900 */
[----:B------:R-:W5:Y:S01]  /*0460*/  LDG.E R29, desc[UR8][R4.64+-0xc] ;  /* 0xfffff408041d7981 */ /* 0x000f62000c1e1900 */
[----:B--2---:R-:W-:Y:S01]  /*0470*/  FADD R17, R17, R26 ;  /* 0x0000001a11117221 */ /* 0x004fe20000000000 */
[----:B---3--:R-:W-:-:S02]  /*0480*/  FADD R26, R8, R27 ;  /* 0x0000001b081a7221 */ /* 0x008fc40000000000 */
[----:B------:R-:W2:Y:S01]  /*0490*/  LDG.E R8, desc[UR8][R4.64+-0x8] ;  /* 0xfffff80804087981 */ /* 0x000ea2000c1e1900 */
[----:B----4-:R-:W-:-:S03]  /*04a0*/  FADD R7, R9, R7 ;  /* 0x0000000709077221 */ /* 0x010fc60000000000 */
[----:B------:R-:W3:Y:S04]  /*04b0*/  LDG.E R9, desc[UR8][R4.64+-0x4] ;  /* 0xfffffc0804097981 */ /* 0x000ee8000c1e1900 */
[----:B------:R-:W4:Y:S01]  /*04c0*/  LDG.E R27, desc[UR8][R14.64] ;  /* 0x000000080e1b7981 */ /* 0x000f22000c1e1900 */
[----:B-----5:R-:W-:-:S03]  /*04d0*/  FADD R25, R25, R28 ;  /* 0x0000001c19197221 */ /* 0x020fc60000000000 */
[----:B------:R-:W5:Y:S01]  /*04e0*/  LDG.E R28, desc[UR8][R4.64] ;  /* 0x00000008041c7981 */ /* 0x000f62000c1e1900 */
[----:B--2---:R-:W-:Y:S01]  /*04f0*/  FADD R19, R19, R8 ;  /* 0x0000000813137221 */ /* 0x004fe20000000000 */
[----:B------:R-:W-:Y:S01]  /*0500*/  LEA R8, P0, R12, R0, 0x3 ;  /* 0x000000000c087211 */ /* 0x000fe200078018ff */
[----:B---3--:R-:W-:-:S03]  /*0510*/  FADD R18, R18, R9 ;  /* 0x0000000912127221 */ /* 0x008fc60000000000 */
[----:B------:R-:W-:-:S05]  /*0520*/  IADD3.X R9, PT, PT, R3, R22, RZ, P0, !PT ;  /* 0x0000001603097210 */ /* 0x000fca00007fe4ff */
[----:B------:R-:W2:Y:S01]  /*0530*/  LDG.E R4, desc[UR8][R8.64+-0x1c] ;  /* 0xffffe40808047981 */ /* 0x000ea2000c1e1900 */
[----:B----4-:R-:W-:-:S03]  /*0540*/  FADD R2, R27, R2 ;  /* 0x000000021b027221 */ /* 0x010fc60000000000 */
[----:B------:R-:W3:Y:S01]  /*0550*/  LDG.E R27, desc[UR8][R8.64+-0x14] ;  /* 0xffffec08081b7981 */ /* 0x000ee2000c1e1900 */
[----:B------:R-:W-:-:S03]  /*0560*/  FADD R16, R16, R29 ;  /* 0x0000001d10107221 */ /* 0x000fc60000000000 */
[----:B------:R-:W4:Y:S04]  /*0570*/  LDG.E R29, desc[UR8][R8.64+-0x18] ;  /* 0xffffe808081d7981 */ /* 0x000f28000c1e1900 */
[----:B------:R-:W4:Y:S01]  /*0580*/  LDG.E R5, desc[UR8][R8.64+-0x4] ;  /* 0xfffffc0808057981 */ /* 0x000f22000c1e1900 */
[----:B-----5:R-:W-:-:S03]  /*0590*/  FADD R2, R2, R28 ;  /* 0x0000001c02027221 */ /* 0x020fc60000000000 */
[----:B------:R-:W5:Y:S01]  /*05a0*/  LDG.E R28, desc[UR8][R8.64+-0x10] ;  /* 0xfffff008081c7981 */ /* 0x000f62000c1e1900 */
[----:B--2---:R-:W-:-:S03]  /*05b0*/  FADD R17, R17, R4 ;  /* 0x0000000411117221 */ /* 0x004fc60000000000 */
[----:B------:R-:W2:Y:S01]  /*05c0*/  LDG.E R4, desc[UR8][R8.64+-0x8] ;  /* 0xfffff80808047981 */ /* 0x000ea2000c1e1900 */
[----:B---3--:R-:W-:-:S03]  /*05d0*/  FADD R26, R26, R27 ;  /* 0x0000001b1a1a7221 */ /* 0x008fc60000000000 */
[----:B------:R-:W3:Y:S01]  /*05e0*/  LDG.E R27, desc[UR8][R8.64+-0xc] ;  /* 0xfffff408081b7981 */ /* 0x000ee2000c1e1900 */
[----:B----4-:R-:W-:Y:S01]  /*05f0*/  FADD R7, R7, R29 ;  /* 0x0000001d07077221 */ /* 0x010fe20000000000 */
[----:B------:R-:W-:Y:S02]  /*0600*/  IMAD R29, R10, 0xc, RZ ;  /* 0x0000000c0a1d7824 */ /* 0x000fe400078e02ff */
[----:B------:R-:W-:Y:S01]  /*0610*/  FADD R18, R18, R5 ;  /* 0x0000000512127221 */ /* 0x000fe20000000000 */
[----:B-----5:R-:W-:Y:S01]  /*0620*/  FADD R25, R25, R28 ;  /* 0x0000001c19197221 */ /* 0x020fe20000000000 */
[----:B--2---:R-:W-:Y:S01]  /*0630*/  FADD R19, R19, R4 ;  /* 0x0000000413137221 */ /* 0x004fe20000000000 */
[----:B------:R-:W-:-:S05]  /*0640*/  IMAD.WIDE.U32 R4, R12, 0xc, R14 ;  /* 0x0000000c0c047825 */ /* 0x000fca00078e000e */
[----:B------:R-:W-:Y:S01]  /*0650*/  IADD3 R5, PT, PT, R5, R29, RZ ;  /* 0x0000001d05057210 */ /* 0x000fe20007ffe0ff */
[----:B---3--:R-:W-:Y:S02]  /*0660*/  FADD R16, R16, R27 ;  /* 0x0000001b10107221 */ /* 0x008fe40000000000 */
[----:B------:R-:W2:Y:S04]  /*0670*/  LDG.E R27, desc[UR8][R8.64] ;  /* 0x00000008081b7981 */ /* 0x000ea8000c1e1900 */
[----:B------:R-:W3:Y:S04]  /*0680*/  LDG.E R28, desc[UR8][R4.64+-0x18] ;  /* 0xffffe808041c7981 */ /* 0x000ee8000c1e1900 */
[----:B------:R-:W4:Y:S04]  /*0690*/  LDG.E R29, desc[UR8][R4.64+-0x14] ;  /* 0xffffec08041d7981 */ /* 0x000f28000c1e1900 */
[----:B------:R-:W5:Y:S04]  /*06a0*/  LDG.E R8, desc[UR8][R4.64+-0x1c] ;  /* 0xffffe40804087981 */ /* 0x000f68000c1e1900 */
[----:B------:R-:W4:Y:S01]  /*06b0*/  LDG.E R9, desc[UR8][R4.64+-0xc] ;  /* 0xfffff40804097981 */ /* 0x000f22000c1e1900 */
[----:B--2---:R-:W-:-:S03]  /*06c0*/  FADD R2, R2, R27 ;  /* 0x0000001b02027221 */ /* 0x004fc60000000000 */
[----:B------:R-:W2:Y:S01]  /*06d0*/  LDG.E R27, desc[UR8][R4.64+-0x4] ;  /* 0xfffffc08041b7981 */ /* 0x000ea2000c1e1900 */
[----:B-----5:R-:W-:-:S03]  /*06e0*/  FADD R17, R17, R8 ;  /* 0x0000000811117221 */ /* 0x020fc60000000000 */
[----:B------:R-:W5:Y:S01]  /*06f0*/  LDG.E R8, desc[UR8][R4.64+-0x8] ;  /* 0xfffff80804087981 */ /* 0x000f62000c1e1900 */
[----:B---3--:R-:W-:-:S03]  /*0700*/  FADD R7, R7, R28 ;  /* 0x0000001c07077221 */ /* 0x008fc60000000000 */
[----:B------:R-:W3:Y:S01]  /*0710*/  LDG.E R28, desc[UR8][R4.64+-0x10] ;  /* 0xfffff008041c7981 */ /* 0x000ee2000c1e1900 */
[----:B----4-:R-:W-:Y:S01]  /*0720*/  FADD R16, R16, R9 ;  /* 0x0000000910107221 */ /* 0x010fe20000000000 */
[----:B------:R-:W-:Y:S02]  /*0730*/  FADD R26, R26, R29 ;  /* 0x0000001d1a1a7221 */ /* 0x000fe40000000000 */
[----:B------:R-:W4:Y:S01]  /*0740*/  LDG.E R29, desc[UR8][R4.64] ;  /* 0x00000008041d7981 */ /* 0x000f22000c1e1900 */
[----:B--2---:R-:W-:Y:S01]  /*0750*/  FADD R18, R18, R27 ;  /* 0x0000001b12127221 */ /* 0x004fe20000000000 */
[----:B-----5:R-:W-:Y:S01]  /*0760*/  FADD R19, R19, R8 ;  /* 0x0000000813137221 */ /* 0x020fe20000000000 */
[----:B------:R-:W-:-:S04]  /*0770*/  LEA R8, P0, R12, R0, 0x4 ;  /* 0x000000000c087211 */ /* 0x000fc800078020ff */
[----:B------:R-:W-:Y:S01]  /*0780*/  IADD3.X R9, PT, PT, R3, R24, RZ, P0, !PT ;  /* 0x0000001803097210 */ /* 0x000fe200007fe4ff */
[----:B---3--:R-:W-:-:S04]  /*0790*/  FADD R25, R25, R28 ;  /* 0x0000001c19197221 */ /* 0x008fc80000000000 */
[----:B------:R-:W2:Y:S04]  /*07a0*/  LDG.E R28, desc[UR8][R8.64+-0x18] ;  /* 0xffffe808081c7981 */ /* 0x000ea8000c1e1900 */
[----:B------:R-:W3:Y:S04]  /*07b0*/  LDG.E R27, desc[UR8][R8.64+-0x14] ;  /* 0xffffec08081b7981 */ /* 0x000ee8000c1e1900 */
[----:B------:R-:W5:Y:S01]  /*07c0*/  LDG.E R4, desc[UR8][R8.64+-0x1c] ;  /* 0xffffe40808047981 */ /* 0x000f62000c1e1900 */
[----:B----4-:R-:W-:-:S03]  /*07d0*/  FADD R2, R2, R29 ;  /* 0x0000001d02027221 */ /* 0x010fc60000000000 */
[----:B------:R-:W4:Y:S01]  /*07e0*/  LDG.E R29, desc[UR8][R8.64+-0xc] ;  /* 0xfffff408081d7981 */ /* 0x000f22000c1e1900 */
[----:B--2---:R-:W-:-:S03]  /*07f0*/  FADD R7, R7, R28 ;  /* 0x0000001c07077221 */ /* 0x004fc60000000000 */
[----:B------:R-:W2:Y:S01]  /*0800*/  LDG.E R28, desc[UR8][R8.64+-0x10] ;  /* 0xfffff008081c7981 */ /* 0x000ea2000c1e1900 */
[----:B---3--:R-:W-:-:S03]  /*0810*/  FADD R26, R26, R27 ;  /* 0x0000001b1a1a7221 */ /* 0x008fc60000000000 */
[----:B------:R-:W3:Y:S01]  /*0820*/  LDG.E R27, desc[UR8][R8.64+-0x4] ;  /* 0xfffffc08081b7981 */ /* 0x000ee2000c1e1900 */
[----:B-----5:R-:W-:-:S03]  /*0830*/  FADD R17, R17, R4 ;  /* 0x0000000411117221 */ /* 0x020fc60000000000 */
[----:B------:R-:W5:Y:S01]  /*0840*/  LDG.E R4, desc[UR8][R8.64+-0x8] ;  /* 0xfffff80808047981 */ /* 0x000f62000c1e1900 */
[----:B----4-:R-:W-:Y:S01]  /*0850*/  FADD R16, R16, R29 ;  /* 0x0000001d10107221 */ /* 0x010fe20000000000 */
[----:B--2---:R-:W-:Y:S01]  /*0860*/  FADD R5, R25, R28 ;  /* 0x0000001c19057221 */ /* 0x004fe20000000000 */
[----:B------:R-:W-:Y:S01]  /*0870*/  IMAD.WIDE.U32 R28, R12, 0x14, R14 ;  /* 0x000000140c1c7825 */ /* 0x000fe200078e000e */
[----:B------:R-:W2:Y:S03]  /*0880*/  LDG.E R25, desc[UR8][R8.64] ;  /* 0x0000000808197981 */ /* 0x000ea6000c1e1900 */
[----:B---3--:R-:W-:Y:S01]  /*0890*/  FADD R18, R18, R27 ;  /* 0x0000001b12127221 */ /* 0x008fe20000000000 */
[----:B------:R-:W-:-:S05]  /*08a0*/  IMAD R27, R10, 0x14, RZ ;  /* 0x000000140a1b7824 */ /* 0x000fca00078e02ff */
[----:B------:R-:W-:Y:S01]  /*08b0*/  IADD3 R29, PT, PT, R29, R27, RZ ;  /* 0x0000001b1d1d7210 */ /* 0x000fe20007ffe0ff */
[----:B-----5:R-:W-:-:S04]  /*08c0*/  FADD R19, R19, R4 ;  /* 0x0000000413137221 */ /* 0x020fc80000000000 */
[----:B------:R-:W3:Y:S04]  /*08d0*/  LDG.E R8, desc[UR8][R28.64+-0x18] ;  /* 0xffffe8081c087981 */ /* 0x000ee8000c1e1900 */
[----:B------:R-:W4:Y:S04]  /*08e0*/  LDG.E R4, desc[UR8][R28.64+-0x1c] ;  /* 0xffffe4081c047981 */ /* 0x000f28000c1e1900 */
[----:B------:R-:W5:Y:S01]  /*08f0*/  LDG.E R27, desc[UR8][R28.64+-0x14] ;  /* 0xffffec081c1b7981 */ /* 0x000f62000c1e1900 */
[----:B--2---:R-:W-:-:S03]  /*0900*/  FADD R2, R2, R25 ;  /* 0x0000001902027221 */ /* 0x004fc60000000000 */
[----:B------:R-:W2:Y:S01]  /*0910*/  LDG.E R25, desc[UR8][R28.64+-0xc] ;  /* 0xfffff4081c197981 */ /* 0x000ea2000c1e1900 */
[----:B---3--:R-:W-:-:S03]  /*0920*/  FADD R9, R7, R8 ;  /* 0x0000000807097221 */ /* 0x008fc60000000000 */
[----:B------:R-:W3:Y:S01]  /*0930*/  LDG.E R7, desc[UR8][R28.64+-0x10] ;  /* 0xfffff0081c077981 */ /* 0x000ee2000c1e1900 */
[----:B----4-:R-:W-:-:S03]  /*0940*/  FADD R4, R17, R4 ;  /* 0x0000000411047221 */ /* 0x010fc60000000000 */
[----:B------:R-:W4:Y:S01]  /*0950*/  LDG.E R17, desc[UR8][R28.64+-0x4] ;  /* 0xfffffc081c117981 */ /* 0x000f22000c1e1900 */
[----:B-----5:R-:W-:-:S03]  /*0960*/  FADD R8, R26, R27 ;  /* 0x0000001b1a087221 */ /* 0x020fc60000000000 */
[----:B------:R-:W5:Y:S01]  /*0970*/  LDG.E R26, desc[UR8][R28.64+-0x8] ;  /* 0xfffff8081c1a7981 */ /* 0x000f62000c1e1900 */
[----:B---3--:R-:W-:Y:S01]  /*0980*/  FADD R5, R5, R7 ;  /* 0x0000000705057221 */ /* 0x008fe20000000000 */
[----:B--2---:R-:W-:Y:S02]  /*0990*/  FADD R7, R16, R25 ;  /* 0x0000001910077221 */ /* 0x004fe40000000000 */
[----:B------:R-:W2:Y:S01]  /*09a0*/  LDG.E R25, desc[UR8][R28.64] ;  /* 0x000000081c197981 */ /* 0x000ea2000c1e1900 */
[----:B----4-:R-:W-:Y:S01]  /*09b0*/  FADD R18, R18, R17 ;  /* 0x0000001112127221 */ /* 0x010fe20000000000 */
[----:B------:R-:W-:-:S04]  /*09c0*/  IMAD.WIDE.U32 R16, R12, 0x18, R14 ;  /* 0x000000180c107825 */ /* 0x000fc800078e000e */
[----:B-----5:R-:W-:Y:S01]  /*09d0*/  FADD R26, R19, R26 ;  /* 0x0000001a131a7221 */ /* 0x020fe20000000000 */
[----:B------:R-:W-:-:S05]  /*09e0*/  IMAD R19, R10, 0x18, RZ ;  /* 0x000000180a137824 */ /* 0x000fca00078e02ff */
[----:B------:R-:W-:-:S05]  /*09f0*/  IADD3 R17, PT, PT, R17, R19, RZ ;  /* 0x0000001311117210 */ /* 0x000fca0007ffe0ff */
[----:B------:R-:W3:Y:S04]  /*0a00*/  LDG.E R27, desc[UR8][R16.64+-0x18] ;  /* 0xffffe808101b7981 */ /* 0x000ee8000c1e1900 */
[----:B------:R-:W4:Y:S04]  /*0a10*/  LDG.E R19, desc[UR8][R16.64+-0x14] ;  /* 0xffffec0810137981 */ /* 0x000f28000c1e1900 */
[----:B------:R-:W5:Y:S04]  /*0a20*/  LDG.E R29, desc[UR8][R16.64+-0x1c] ;  /* 0xffffe408101d7981 */ /* 0x000f68000c1e1900 */
[----:B------:R-:W5:Y:S01]  /*0a30*/  LDG.E R28, desc[UR8][R16.64+-0x10] ;  /* 0xfffff008101c7981 */ /* 0x000f62000c1e1900 */
[----:B--2---:R-:W-:-:S03]  /*0a40*/  FADD R2, R2, R25 ;  /* 0x0000001902027221 */ /* 0x004fc60000000000 */
[----:B------:R-:W2:Y:S01]  /*0a50*/  LDG.E R25, desc[UR8][R16.64+-0xc] ;  /* 0xfffff40810197981 */ /* 0x000ea2000c1e1900 */
[----:B---3--:R-:W-:-:S03]  /*0a60*/  FADD R9, R9, R27 ;  /* 0x0000001b09097221 */ /* 0x008fc60000000000 */
[----:B------:R-:W3:Y:S01]  /*0a70*/  LDG.E R27, desc[UR8][R16.64+-0x4] ;  /* 0xfffffc08101b7981 */ /* 0x000ee2000c1e1900 */
[----:B----4-:R-:W-:-:S03]  /*0a80*/  FADD R8, R8, R19 ;  /* 0x0000001308087221 */ /* 0x010fc60000000000 */
[----:B------:R-:W4:Y:S01]  /*0a90*/  LDG.E R19, desc[UR8][R16.64+-0x8] ;  /* 0xfffff80810137981 */ /* 0x000f22000c1e1900 */
[----:B-----5:R-:W-:Y:S01]  /*0aa0*/  FADD R4, R4, R29 ;  /* 0x0000001d04047221 */ /* 0x020fe20000000000 */
[----:B------:R-:W-:Y:S01]  /*0ab0*/  FADD R5, R5, R28 ;  /* 0x0000001c05057221 */ /* 0x000fe20000000000 */
[----:B------:R-:W-:-:S04]  /*0ac0*/  IMAD.WIDE.U32 R28, R12, 0x1c, R14 ;  /* 0x0000001c0c1c7825 */ /* 0x000fc800078e000e */
[----:B------:R-:W-:Y:S01]  /*0ad0*/  IMAD R15, R10, 0x1c, RZ ;  /* 0x0000001c0a0f7824 */ /* 0x000fe200078e02ff */
[----:B------:R-:W-:Y:S01]  /*0ae0*/  IADD3 R14, P0, P1, R23, -0x1c, R28 ;  /* 0xffffffe4170e7810 */ /* 0x000fe2000791e01c */
[----:B--2---:R-:W-:Y:S02]  /*0af0*/  FADD R7, R7, R25 ;  /* 0x0000001907077221 */ /* 0x004fe40000000000 */
[----:B------:R-:W2:Y:S01]  /*0b00*/  LDG.E R25, desc[UR8][R16.64] ;  /* 0x0000000810197981 */ /* 0x000ea2000c1e1900 */
[----:B---3--:R-:W-:Y:S01]  /*0b10*/  FADD R27, R18, R27 ;  /* 0x0000001b121b7221 */ /* 0x008fe20000000000 */
[----:B------:R-:W-:Y:S01]  /*0b20*/  MOV R18, R28 ;  /* 0x0000001c00127202 */ /* 0x000fe20000000f00 */
[----:B----4-:R-:W-:Y:S01]  /*0b30*/  FADD R26, R26, R19 ;  /* 0x000000131a1a7221 */ /* 0x010fe20000000000 */
[----:B------:R-:W-:-:S05]  /*0b40*/  IADD3 R19, PT, PT, R29, R15, RZ ;  /* 0x0000000f1d137210 */ /* 0x000fca0007ffe0ff */
[----:B------:R-:W3:Y:S04]  /*0b50*/  LDG.E R23, desc[UR8][R18.64+-0x1c] ;  /* 0xffffe40812177981 */ /* 0x000ee8000c1e1900 */
[----:B------:R-:W4:Y:S04]  /*0b60*/  LDG.E R28, desc[UR8][R18.64+-0x18] ;  /* 0xffffe808121c7981 */ /* 0x000f28000c1e1900 */
[----:B------:R-:W5:Y:S01]  /*0b70*/  LDG.E R17, desc[UR8][R18.64+-0x14] ;  /* 0xffffec0812117981 */ /* 0x000f62000c1e1900 */
[----:B------:R-:W-:-:S03]  /*0b80*/  IADD3.X R15, PT, PT, R21, -0x1, R19, P0, P1 ;  /* 0xffffffff150f7810 */ /* 0x000fc600007e2413 */
[----:B------:R-:W2:Y:S04]  /*0b90*/  LDG.E R16, desc[UR8][R18.64+-0x10] ;  /* 0xfffff00812107981 */ /* 0x000ea8000c1e1900 */
[----:B------:R-:W2:Y:S01]  /*0ba0*/  LDG.E R21, desc[UR8][R18.64+-0xc] ;  /* 0xfffff40812157981 */ /* 0x000ea2000c1e1900 */
[----:B---3--:R-:W-:-:S03]  /*0bb0*/  FADD R4, R4, R23 ;  /* 0x0000001704047221 */ /* 0x008fc60000000000 */
[----:B------:R-:W3:Y:S01]  /*0bc0*/  LDG.E R23, desc[UR8][R18.64] ;  /* 0x0000000812177981 */ /* 0x000ee2000c1e1900 */
[----:B----4-:R-:W-:-:S03]  /*0bd0*/  FADD R9, R9, R28 ;  /* 0x0000001c09097221 */ /* 0x010fc60000000000 */
[----:B------:R-:W4:Y:S01]  /*0be0*/  LDG.E R28, desc[UR8][R18.64+-0x4] ;  /* 0xfffffc08121c7981 */ /* 0x000f22000c1e1900 */
[----:B-----5:R-:W-:-:S03]  /*0bf0*/  FADD R8, R8, R17 ;  /* 0x0000001108087221 */ /* 0x020fc60000000000 */
[----:B------:R-:W5:Y:S01]  /*0c00*/  LDG.E R17, desc[UR8][R18.64+-0x8] ;  /* 0xfffff80812117981 */ /* 0x000f62000c1e1900 */
[----:B------:R-:W-:-:S04]  /*0c10*/  UIADD3 UR4, UPT, UPT, UR4, 0x8, URZ ;  /* 0x0000000804047890 */ /* 0x000fc8000fffe0ff */
[----:B------:R-:W-:Y:S01]  /*0c20*/  UISETP.NE.AND UP0, UPT, UR4, URZ, UPT ;  /* 0x000000ff0400728c */ /* 0x000fe2000bf05270 */
[----:B--2---:R-:W-:Y:S01]  /*0c30*/  FADD R2, R2, R25 ;  /* 0x0000001902027221 */ /* 0x004fe20000000000 */
[----:B------:R-:W-:Y:S01]  /*0c40*/  LEA R0, P0, R12, R0, 0x5 ;  /* 0x000000000c007211 */ /* 0x000fe200078028ff */
[----:B------:R-:W-:Y:S01]  /*0c50*/  FADD R5, R5, R16 ;  /* 0x0000001005057221 */ /* 0x000fe20000000000 */
[----:B------:R-:W-:Y:S02]  /*0c60*/  FADD R7, R7, R21 ;  /* 0x0000001507077221 */ /* 0x000fe40000000000 */
[----:B------:R-:W-:Y:S01]  /*0c70*/  IADD3.X R3, PT, PT, R3, R20, RZ, P0, !PT ;  /* 0x0000001403037210 */ /* 0x000fe200007fe4ff */
[----:B---3--:R-:W-:Y:S01]  /*0c80*/  FADD R2, R2, R23 ;  /* 0x0000001702027221 */ /* 0x008fe20000000000 */
[----:B----4-:R-:W-:Y:S01]  /*0c90*/  FADD R27, R27, R28 ;  /* 0x0000001c1b1b7221 */ /* 0x010fe20000000000 */
[----:B-----5:R-:W-:Y:S01]  /*0ca0*/  FADD R26, R26, R17 ;  /* 0x000000111a1a7221 */ /* 0x020fe20000000000 */
[----:B------:R-:W-:Y:S06]  /*0cb0*/  BRA.U UP0, `(.L_x_2) ;  /* 0xfffffff500887547 */ /* 0x000fec000b83ffff */
.L_x_1:
[----:B------:R-:W-:-:S09]  /*0cc0*/  UISETP.NE.AND UP0, UPT, UR6, URZ, UPT ;  /* 0x000000ff0600728c */ /* 0x000fd2000bf05270 */
[----:B------:R-:W-:Y:S05]  /*0cd0*/  BRA.U !UP0, `(.L_x_0) ;  /* 0x0000000908387547 */ /* 0x000fea000b800000 */
[----:B------:R-:W-:Y:S02]  /*0ce0*/  UISETP.GE.U32.AND UP0, UPT, UR6, 0x4, UPT ;  /* 0x000000040600788c */ /* 0x000fe4000bf06070 */
[----:B------:R-:W-:-:S04]  /*0cf0*/  ULOP3.LUT UR7, UR5, 0x3, URZ, 0xc0, !UPT ;  /* 0x0000000305077892 */ /* 0x000fc8000f8ec0ff */
[----:B------:R-:W-:-:S03]  /*0d00*/  UISETP.NE.AND UP1, UPT, UR7, URZ, UPT ;  /* 0x000000ff0700728c */ /* 0x000fc6000bf25270 */
[----:B------:R-:W-:Y:S08]  /*0d10*/  BRA.U !UP0, `(.L_x_3) ;  /* 0x0000000508307547 */ /* 0x000ff0000b800000 */
[----:B------:R-:W2:Y:S04]  /*0d20*/  LDG.E R17, desc[UR8][R14.64] ;  /* 0x000000080e117981 */ /* 0x000ea8000c1e1900 */
[----:B------:R-:W3:Y:S04]  /*0d30*/  LDG.E R18, desc[UR8][R14.64+0xc] ;  /* 0x00000c080e127981 */ /* 0x000ee8000c1e1900 */
[----:B------:R-:W4:Y:S04]  /*0d40*/  LDG.E R22, desc[UR8][R14.64+0x10] ;  /* 0x000010080e167981 */ /* 0x000f28000c1e1900 */
[----:B------:R-:W5:Y:S01]  /*0d50*/  LDG.E R23, desc[UR8][R14.64+0x14] ;  /* 0x000014080e177981 */ /* 0x000f62000c1e1900 */
[----:B------:R-:W-:-:S02]  /*0d60*/  SHF.L.U32 R3, R12, 0x2, RZ ;  /* 0x000000020c037819 */ /* 0x000fc400000006ff */
[----:B------:R-:W-:Y:S01]  /*0d70*/  SHF.L.U64.HI R19, R12, 0x2, R10 ;  /* 0x000000020c137819 */ /* 0x000fe2000001020a */
[----:B------:R-:W5:Y:S01]  /*0d80*/  LDG.E R24, desc[UR8][R14.64+0x4] ;  /* 0x000004080e187981 */ /* 0x000f62000c1e1900 */
[----:B------:R-:W-:-:S03]  /*0d90*/  IADD3 R16, P0, PT, R14, R3, RZ ;  /* 0x000000030e107210 */ /* 0x000fc60007f1e0ff */
[----:B------:R-:W5:Y:S04]  /*0da0*/  LDG.E R25, desc[UR8][R14.64+0x8] ;  /* 0x000008080e197981 */ /* 0x000f68000c1e1900 */
[----:B------:R-:W5:Y:S04]  /*0db0*/  LDG.E R20, desc[UR8][R14.64+0x18] ;  /* 0x000018080e147981 */ /* 0x000f68000c1e1900 */
[----:B------:R-:W5:Y:S01]  /*0dc0*/  LDG.E R21, desc[UR8][R14.64+0x1c] ;  /* 0x00001c080e157981 */ /* 0x000f62000c1e1900 */
[----:B--2---:R-:W-:Y:S01]  /*0dd0*/  FADD R0, R4, R17 ;  /* 0x0000001104007221 */ /* 0x004fe20000000000 */
[----:B------:R-:W-:Y:S01]  /*0de0*/  IADD3.X R17, PT, PT, R15, R19, RZ, P0, !PT ;  /* 0x000000130f117210 */ /* 0x000fe200007fe4ff */
[----:B---3--:R-:W-:-:S04]  /*0df0*/  FADD R18, R5, R18 ;  /* 0x0000001205127221 */ /* 0x008fc80000000000 */
[----:B------:R-:W2:Y:S04]  /*0e00*/  LDG.E R5, desc[UR8][R16.64] ;  /* 0x0000000810057981 */ /* 0x000ea8000c1e1900 */
[----:B------:R-:W3:Y:S01]  /*0e10*/  LDG.E R15, desc[UR8][R16.64+0xc] ;  /* 0x00000c08100f7981 */ /* 0x000ee2000c1e1900 */
[----:B----4-:R-:W-:Y:S01]  /*0e20*/  FADD R7, R7, R22 ;  /* 0x0000001607077221 */ /* 0x010fe20000000000 */
[----:B-----5:R-:W-:Y:S02]  /*0e30*/  FADD R26, R26, R23 ;  /* 0x000000171a1a7221 */ /* 0x020fe40000000000 */
[----:B------:R-:W4:Y:S04]  /*0e40*/  LDG.E R23, desc[UR8][R16.64+0x8] ;  /* 0x0000080810177981 */ /* 0x000f28000c1e1900 */
[----:B------:R-:W5:Y:S01]  /*0e50*/  LDG.E R22, desc[UR8][R16.64+0x10] ;  /* 0x0000100810167981 */ /* 0x000f62000c1e1900 */
[----:B------:R-:W-:-:S03]  /*0e60*/  IADD3 R4, P0, PT, R3, R16, RZ ;  /* 0x0000001003047210 */ /* 0x000fc60007f1e0ff */
[----:B------:R-:W5:Y:S01]  /*0e70*/  LDG.E R14, desc[UR8][R16.64+0x4] ;  /* 0x00000408100e7981 */ /* 0x000f62000c1e1900 */
[----:B------:R-:W-:Y:S01]  /*0e80*/  FADD R8, R8, R25 ;  /* 0x0000001908087221 */ /* 0x000fe20000000000 */
[----:B------:R-:W-:Y:S02]  /*0e90*/  FADD R27, R27, R20 ;  /* 0x000000141b1b7221 */ /* 0x000fe40000000000 */
[----:B------:R-:W5:Y:S01]  /*0ea0*/  LDG.E R25, desc[UR8][R16.64+0x14] ;  /* 0x0000140810197981 */ /* 0x000f62000c1e1900 */
[----:B------:R-:W-:-:S03]  /*0eb0*/  FADD R21, R2, R21 ;  /* 0x0000001502157221 */ /* 0x000fc60000000000 */
[----:B------:R-:W5:Y:S01]  /*0ec0*/  LDG.E R20, desc[UR8][R16.64+0x18] ;  /* 0x0000180810147981 */ /* 0x000f62000c1e1900 */
[----:B------:R-:W-:-:S03]  /*0ed0*/  FADD R9, R9, R24 ;  /* 0x0000001809097221 */ /* 0x000fc60000000000 */
[----:B------:R-:W5:Y:S01]  /*0ee0*/  LDG.E R2, desc[UR8][R16.64+0x1c] ;  /* 0x00001c0810027981 */ /* 0x000f62000c1e1900 */
[----:B--2---:R-:W-:Y:S01]  /*0ef0*/  FADD R0, R0, R5 ;  /* 0x0000000500007221 */ /* 0x004fe20000000000 */
[----:B------:R-:W-:Y:S01]  /*0f00*/  IADD3.X R5, PT, PT, R19, R17, RZ, P0, !PT ;  /* 0x0000001113057210 */ /* 0x000fe200007fe4ff */
[----:B---3--:R-:W-:-:S04]  /*0f10*/  FADD R18, R18, R15 ;  /* 0x0000000f12127221 */ /* 0x008fc80000000000 */
[----:B------:R-:W2:Y:S01]  /*0f20*/  LDG.E R15, desc[UR8][R4.64] ;  /* 0x00000008040f7981 */ /* 0x000ea2000c1e1900 */
[----:B----4-:R-:W-:-:S03]  /*0f30*/  FADD R8, R8, R23 ;  /* 0x0000001708087221 */ /* 0x010fc60000000000 */
[----:B------:R-:W3:Y:S01]  /*0f40*/  LDG.E R16, desc[UR8][R4.64+0x14] ;  /* 0x0000140804107981 */ /* 0x000ee2000c1e1900 */
[----:B-----5:R-:W-:-:S03]  /*0f50*/  FADD R7, R7, R22 ;  /* 0x0000001607077221 */ /* 0x020fc60000000000 */
[----:B------:R-:W4:Y:S04]  /*0f60*/  LDG.E R22, desc[UR8][R4.64+0x4] ;  /* 0x0000040804167981 */ /* 0x000f28000c1e1900 */
[----:B------:R-:W5:Y:S04]  /*0f70*/  LDG.E R17, desc[UR8][R4.64+0x8] ;  /* 0x0000080804117981 */ /* 0x000f68000c1e1900 */
[----:B------:R-:W5:Y:S04]  /*0f80*/  LDG.E R23, desc[UR8][R4.64+0xc] ;  /* 0x00000c0804177981 */ /* 0x000f68000c1e1900 */
[----:B------:R-:W5:Y:S01]  /*0f90*/  LDG.E R24, desc[UR8][R4.64+0x10] ;  /* 0x0000100804187981 */ /* 0x000f62000c1e1900 */
[----:B------:R-:W-:Y:S01]  /*0fa0*/  FADD R9, R9, R14 ;  /* 0x0000000e09097221 */ /* 0x000fe20000000000 */
[----:B------:R-:W-:Y:S01]  /*0fb0*/  IADD3 R14, P0, PT, R3, R4, RZ ;  /* 0x00000004030e7210 */ /* 0x000fe20007f1e0ff */
[----:B------:R-:W-:Y:S01]  /*0fc0*/  FADD R25, R26, R25 ;  /* 0x000000191a197221 */ /* 0x000fe20000000000 */
[----:B------:R-:W-:Y:S01]  /*0fd0*/  FADD R20, R27, R20 ;  /* 0x000000141b147221 */ /* 0x000fe20000000000 */
[----:B------:R-:W-:Y:S01]  /*0fe0*/  FADD R2, R21, R2 ;  /* 0x0000000215027221 */ /* 0x000fe20000000000 */
[----:B------:R-:W5:Y:S04]  /*0ff0*/  LDG.E R27, desc[UR8][R4.64+0x1c] ;  /* 0x00001c08041b7981 */ /* 0x000f68000c1e1900 */
[----:B------:R-:W5:Y:S01]  /*1000*/  LDG.E R21, desc[UR8][R4.64+0x18] ;  /* 0x0000180804157981 */ /* 0x000f62000c1e1900 */
[----:B--2---:R-:W-:Y:S01]  /*1010*/  FADD R0, R0, R15 ;  /* 0x0000000f00007221 */ /* 0x004fe20000000000 */
[----:B------:R-:W-:-:S02]  /*1020*/  IADD3.X R15, PT, PT, R19, R5, RZ, P0, !PT ;  /* 0x00000005130f7210 */ /* 0x000fc400007fe4ff */
[----:B------:R-:W-:Y:S01]  /*1030*/  IADD3 R3, P0, PT, R3, R14, RZ ;  /* 0x0000000e03037210 */ /* 0x000fe20007f1e0ff */
[----:B---3--:R-:W-:Y:S02]  /*1040*/  FADD R25, R25, R16 ;  /* 0x0000001019197221 */ /* 0x008fe40000000000 */
[----:B------:R-:W2:Y:S01]  /*1050*/  LDG.E R29, desc[UR8][R14.64] ;  /* 0x000000080e1d7981 */ /* 0x000ea2000c1e1900 */
[----:B------:R-:W-:Y:S01]  /*1060*/  IADD3.X R16, PT, PT, R19, R15, RZ, P0, !PT ;  /* 0x0000000f13107210 */ /* 0x000fe200007fe4ff */
[----:B----4-:R-:W-:Y:S02]  /*1070*/  FADD R9, R9, R22 ;  /* 0x0000001609097221 */ /* 0x010fe40000000000 */
[----:B------:R-:W3:Y:S01]  /*1080*/  LDG.E R5, desc[UR8][R14.64+0xc] ;  /* 0x00000c080e057981 */ /* 0x000ee2000c1e1900 */
[----:B-----5:R-:W-:-:S03]  /*1090*/  FADD R8, R8, R17 ;  /* 0x0000001108087221 */ /* 0x020fc60000000000 */
[----:B------:R-:W4:Y:S01]  /*10a0*/  LDG.E R22, desc[UR8][R14.64+0x10] ;  /* 0x000010080e167981 */ /* 0x000f22000c1e1900 */
[----:B------:R-:W-:-:S03]  /*10b0*/  FADD R18, R18, R23 ;  /* 0x0000001712127221 */ /* 0x000fc60000000000 */
[----:B------:R-:W5:Y:S01]  /*10c0*/  LDG.E R23, desc[UR8][R14.64+0x8] ;  /* 0x000008080e177981 */ /* 0x000f62000c1e1900 */
[----:B------:R-:W-:-:S03]  /*10d0*/  FADD R7, R7, R24 ;  /* 0x0000001807077221 */ /* 0x000fc60000000000 */
[----:B------:R-:W5:Y:S04]  /*10e0*/  LDG.E R24, desc[UR8][R14.64+0x4] ;  /* 0x000004080e187981 */ /* 0x000f68000c1e1900 */
[----:B------:R-:W5:Y:S04]  /*10f0*/  LDG.E R26, desc[UR8][R14.64+0x14] ;  /* 0x000014080e1a7981 */ /* 0x000f68000c1e1900 */
[----:B------:R-:W5:Y:S04]  /*1100*/  LDG.E R17, desc[UR8][R14.64+0x18] ;  /* 0x000018080e117981 */ /* 0x000f68000c1e1900 */
[----:B------:R0:W5:Y:S01]  /*1110*/  LDG.E R19, desc[UR8][R14.64+0x1c] ;  /* 0x00001c080e137981 */ /* 0x000162000c1e1900 */
[----:B------:R-:W-:Y:S01]  /*1120*/  FADD R20, R20, R21 ;  /* 0x0000001514147221 */ /* 0x000fe20000000000 */
[----:B------:R-:W-:Y:S01]  /*1130*/  FADD R2, R2, R27 ;  /* 0x0000001b02027221 */ /* 0x000fe20000000000 */
[----:B0-----:R-:W-:-:S02]  /*1140*/  MOV R14, R3 ;  /* 0x00000003000e7202 */ /* 0x001fc40000000f00 */
[----:B------:R-:W-:Y:S01]  /*1150*/  MOV R15, R16 ;  /* 0x00000010000f7202 */ /* 0x000fe20000000f00 */
[----:B--2---:R-:W-:Y:S01]  /*1160*/  FADD R4, R0, R29 ;  /* 0x0000001d00047221 */ /* 0x004fe20000000000 */
[----:B---3--:R-:W-:Y:S01]  /*1170*/  FADD R5, R18, R5 ;  /* 0x0000000512057221 */ /* 0x008fe20000000000 */
[----:B----4-:R-:W-:Y:S01]  /*1180*/  FADD R7, R7, R22 ;  /* 0x0000001607077221 */ /* 0x010fe20000000000 */
[----:B-----5:R-:W-:Y:S01]  /*1190*/  FADD R8, R8, R23 ;  /* 0x0000001708087221 */ /* 0x020fe20000000000 */
[----:B------:R-:W-:Y:S01]  /*11a0*/  FADD R9, R9, R24 ;  /* 0x0000001809097221 */ /* 0x000fe20000000000 */
[----:B------:R-:W-:Y:S01]  /*11b0*/  FADD R26, R25, R26 ;  /* 0x0000001a191a7221 */ /* 0x000fe20000000000 */
[----:B------:R-:W-:Y:S01]  /*11c0*/  FADD R27, R20, R17 ;  /* 0x00000011141b7221 */ /* 0x000fe20000000000 */
[----:B------:R-:W-:-:S07]  /*11d0*/  FADD R2, R2, R19 ;  /* 0x0000001302027221 */ /* 0x000fce0000000000 */
.L_x_3:
[----:B------:R-:W-:Y:S05]  /*11e0*/  BRA.U !UP1, `(.L_x_0) ;  /* 0x0000000109f47547 */ /* 0x000fea000b800000 */
[----:B------:R-:W-:Y:S02]  /*11f0*/  UISETP.NE.AND UP0, UPT, UR7, 0x1, UPT ;  /* 0x000000010700788c */ /* 0x000fe4000bf05270 */
[----:B------:R-:W-:-:S04]  /*1200*/  ULOP3.LUT UR4, UR5, 0x1, URZ, 0xc0, !UPT ;  /* 0x0000000105047892 */ /* 0x000fc8000f8ec0ff */
[----:B------:R-:W-:-:S03]  /*1210*/  UISETP.NE.U32.AND UP1, UPT, UR4, 0x1, UPT ;  /* 0x000000010400788c */ /* 0x000fc6000bf25070 */
        /* <DEDUP_REMOVED lines=9> */
[----:B------:R-:W5:Y:S01]  /*12b0*/  LDG.E R17, desc[UR8][R14.64+0x14] ;  /* 0x000014080e117981 */ /* 0x000f62000c1e1900 */
[----:B------:R-:W-:-:S03]  /*12c0*/  IADD3.X R13, PT, PT, R15, R19, RZ, P0, !PT ;  /* 0x000000130f0d7210 */ /* 0x000fc600007fe4ff */
[----:B------:R-:W5:Y:S04]  /*12d0*/  LDG.E R0, desc[UR8][R14.64+0x18] ;  /* 0x000018080e007981 */ /* 0x000f68000c1e1900 */
[----:B------:R-:W5:Y:S04]  /*12e0*/  LDG.E R21, desc[UR8][R14.64+0x1c] ;  /* 0x00001c080e157981 */ /* 0x000f68000c1e1900 */
[----:B------:R-:W5:Y:S04]  /*12f0*/  LDG.E R22, desc[UR8][R12.64+0x4] ;  /* 0x000004080c167981 */ /* 0x000f68000c1e1900 */
[----:B------:R-:W5:Y:S04]  /*1300*/  LDG.E R10, desc[UR8][R12.64+0x1c] ;  /* 0x00001c080c0a7981 */ /* 0x000f68000c1e1900 */
        /* <DEDUP_REMOVED lines=10> */
[----:B------:R-:W-:Y:S01]  /*13b0*/  IADD3 R3, P0, PT, R3, R12, RZ ;  /* 0x0000000c03037210 */ /* 0x000fe20007f1e0ff */
[----:B------:R-:W-:-:S03]  /*13c0*/  FADD R9, R9, R20 ;  /* 0x0000001409097221 */ /* 0x000fc60000000000 */
[----:B------:R-:W-:Y:S01]  /*13d0*/  IADD3.X R20, PT, PT, R19, R13, RZ, P0, !PT ;  /* 0x0000000d13147210 */ /* 0x000fe200007fe4ff */
[----:B------:R-:W-:Y:S01]  /*13e0*/  FADD R26, R26, R17 ;  /* 0x000000111a1a7221 */ /* 0x000fe20000000000 */
[----:B------:R-:W-:Y:S01]  /*13f0*/  FADD R27, R27, R0 ;  /* 0x000000001b1b7221 */ /* 0x000fe20000000000 */
[----:B------:R-:W-:Y:S01]  /*1400*/  FADD R21, R2, R21 ;  /* 0x0000001502157221 */ /* 0x000fe20000000000 */
[----:B------:R-:W-:-:S03]  /*1410*/  FADD R9, R9, R22 ;  /* 0x0000001609097221 */ /* 0x000fc60000000000 */
[----:B------:R-:W-:Y:S01]  /*1420*/  FADD R2, R21, R10 ;  /* 0x0000000a15027221 */ /* 0x000fe20000000000 */
[----:B------:R-:W-:Y:S01]  /*1430*/  FADD R26, R26, R15 ;  /* 0x0000000f1a1a7221 */ /* 0x000fe20000000000 */
[----:B------:R-:W-:Y:S01]  /*1440*/  MOV R15, R20 ;  /* 0x00000014000f7202 */ /* 0x000fe20000000f00 */
[----:B------:R-:W-:Y:S01]  /*1450*/  FADD R27, R27, R14 ;  /* 0x0000000e1b1b7221 */ /* 0x000fe20000000000 */
[----:B------:R-:W-:Y:S01]  /*1460*/  MOV R14, R3 ;  /* 0x00000003000e7202 */ /* 0x000fe20000000f00 */
[----:B--2---:R-:W-:Y:S01]  /*1470*/  FADD R8, R8, R23 ;  /* 0x0000001708087221 */ /* 0x004fe20000000000 */
[----:B---3--:R-:W-:Y:S01]  /*1480*/  FADD R4, R4, R25 ;  /* 0x0000001904047221 */ /* 0x008fe20000000000 */
[----:B----4-:R-:W-:Y:S01]  /*1490*/  FADD R5, R5, R18 ;  /* 0x0000001205057221 */ /* 0x010fe20000000000 */
[----:B-----5:R-:W-:-:S07]  /*14a0*/  FADD R7, R7, R16 ;  /* 0x0000001007077221 */ /* 0x020fce0000000000 */
.L_x_4:
[----:B------:R-:W-:Y:S05]  /*14b0*/  BRA.U UP1, `(.L_x_0) ;  /* 0x0000000101407547 */ /* 0x000fea000b800000 */
[----:B------:R-:W2:Y:S04]  /*14c0*/  LDG.E R3, desc[UR8][R14.64] ;  /* 0x000000080e037981 */ /* 0x000ea8000c1e1900 */
[----:B------:R-:W3:Y:S04]  /*14d0*/  LDG.E R0, desc[UR8][R14.64+0x4] ;  /* 0x000004080e007981 */ /* 0x000ee8000c1e1900 */
[----:B------:R-:W4:Y:S04]  /*14e0*/  LDG.E R13, desc[UR8][R14.64+0x8] ;  /* 0x000008080e0d7981 */ /* 0x000f28000c1e1900 */
[----:B------:R-:W5:Y:S04]  /*14f0*/  LDG.E R10, desc[UR8][R14.64+0xc] ;  /* 0x00000c080e0a7981 */ /* 0x000f68000c1e1900 */
[----:B------:R-:W5:Y:S04]  /*1500*/  LDG.E R12, desc[UR8][R14.64+0x10] ;  /* 0x000010080e0c7981 */ /* 0x000f68000c1e1900 */
[----:B------:R-:W5:Y:S04]  /*1510*/  LDG.E R17, desc[UR8][R14.64+0x14] ;  /* 0x000014080e117981 */ /* 0x000f68000c1e1900 */
[----:B------:R-:W5:Y:S04]  /*1520*/  LDG.E R16, desc[UR8][R14.64+0x18] ;  /* 0x000018080e107981 */ /* 0x000f68000c1e1900 */
[----:B------:R-:W5:Y:S01]  /*1530*/  LDG.E R19, desc[UR8][R14.64+0x1c] ;  /* 0x00001c080e137981 */ /* 0x000f62000c1e1900 */
        /* <DEDUP_REMOVED lines=8> */
.L_x_0:
[----:B------:R-:W0:Y:S01]  /*15c0*/  LDCU.64 UR4, c[0x0][0x380] ;  /* 0x00007000ff0477ac */ /* 0x000e220008000a00 */
[----:B------:R-:W-:Y:S02]  /*15d0*/  F2FP.F16.F32.PACK_AB R4, R9, R4 ;  /* 0x000000040904723e */ /* 0x000fe400000000ff */
[----:B------:R-:W-:Y:S02]  /*15e0*/  F2FP.F16.F32.PACK_AB R5, R5, R8 ;  /* 0x000000080505723e */ /* 0x000fe400000000ff */
[----:B------:R-:W-:Y:S02]  /*15f0*/  F2FP.F16.F32.PACK_AB R7, R26, R7 ;  /* 0x000000071a07723e */ /* 0x000fe400000000ff */
[----:B------:R-:W-:Y:S02]  /*1600*/  F2FP.F16.F32.PACK_AB R2, R2, R27 ;  /* 0x0000001b0202723e */ /* 0x000fe400000000ff */
[----:B------:R-:W-:Y:S02]  /*1610*/  PRMT R0, R4, 0x7632, R0 ;  /* 0x0000763204007816 */ /* 0x000fe40000000000 */
[----:B------:R-:W-:-:S02]  /*1620*/  PRMT R3, R5, 0x7632, R3 ;  /* 0x0000763205037816 */ /* 0x000fc40000000003 */
[----:B------:R-:W-:Y:S02]  /*1630*/  PRMT R8, R2, 0x7632, R8 ;  /* 0x0000763202087816 */ /* 0x000fe40000000008 */
[----:B0-----:R-:W-:-:S04]  /*1640*/  LEA R10, P0, R6, UR4, 0x1 ;  /* 0x00000004060a7c11 */ /* 0x001fc8000f8008ff */
[----:B------:R-:W-:Y:S02]  /*1650*/  LEA.HI.X R11, R6, UR5, R11, 0x1, P0 ;  /* 0x00000005060b7c11 */ /* 0x000fe400080f0c0b */
[----:B------:R-:W-:-:S03]  /*1660*/  PRMT R6, R7, 0x7632, R6 ;  /* 0x0000763207067816 */ /* 0x000fc60000000006 */
[----:B------:R-:W-:Y:S04]  /*1670*/  STG.E.U16 desc[UR8][R10.64], R4 ;  /* 0x000000040a007986 */ /* 0x000fe8000c101508 */
[----:B------:R-:W-:Y:S04]  /*1680*/  STG.E.U16 desc[UR8][R10.64+0x2], R0 ;  /* 0x000002000a007986 */ /* 0x000fe8000c101508 */
[----:B------:R-:W-:Y:S04]  /*1690*/  STG.E.U16 desc[UR8][R10.64+0x4], R5 ;  /* 0x000004050a007986 */ /* 0x000fe8000c101508 */
[----:B------:R-:W-:Y:S04]  /*16a0*/  STG.E.U16 desc[UR8][R10.64+0x6], R3 ;  /* 0x000006030a007986 */ /* 0x000fe8000c101508 */
[----:B------:R-:W-:Y:S04]  /*16b0*/  STG.E.U16 desc[UR8][R10.64+0x8], R7 ;  /* 0x000008070a007986 */ /* 0x000fe8000c101508 */
[----:B------:R-:W-:Y:S04]  /*16c0*/  STG.E.U16 desc[UR8][R10.64+0xa], R6 ;  /* 0x00000a060a007986 */ /* 0x000fe8000c101508 */
[----:B------:R-:W-:Y:S04]  /*16d0*/  STG.E.U16 desc[UR8][R10.64+0xc], R2 ;  /* 0x00000c020a007986 */ /* 0x000fe8000c101508 */
[----:B------:R-:W-:Y:S01]  /*16e0*/  STG.E.U16 desc[UR8][R10.64+0xe], R8 ;  /* 0x00000e080a007986 */ /* 0x000fe2000c101508 */
[----:B------:R-:W-:Y:S05]  /*16f0*/  EXIT ;  /* 0x000000000000794d */ /* 0x000fea0003800000 */
.L_x_5:
[----:B------:R-:W-:-:S00]  /*1700*/  BRA `(.L_x_5) ;  /* 0xfffffffc00fc7947 */ /* 0x000fc0000383ffff */
[----:B------:R-:W-:-:S00]  /*1710*/  NOP ;  /* 0x0000000000007918 */ /* 0x000fc00000000000 */
        /* <DEDUP_REMOVED lines=14> */
.L_x_6:


//--------------------- .nv.shared.reserved.0     --------------------------
	.section	.nv.shared.reserved.0,"aw",@nobits
	.weak		__nv_reservedSMEM_offset_0_alias
	.size		__nv_reservedSMEM_offset_0_alias, 0, 64
	.other		__nv_reservedSMEM_offset_0_alias,@"STO_CUDA_RESERVED_SHARED STV_DEFAULT"
__nv_reservedSMEM_offset_0_alias:
	.zero		0
	.zero		64


//--------------------- .nv.constant0._Z16SplitK_ReductionP6__halfPfmmi --------------------------
	.section	.nv.constant0._Z16SplitK_ReductionP6__halfPfmmi,"a",@progbits
	.sectionflags	@""
	.align	4
.nv.constant0._Z16SplitK_ReductionP6__halfPfmmi:
	.zero		932


//--------------------- SYMBOLS --------------------------

	.type		.nv.reservedSmem.offset0,@object
	.size		.nv.reservedSmem.offset0,0x4
